//
// Generated by NVIDIA NVVM Compiler
//
// Compiler Build ID: CL-36424714
// Cuda compilation tools, release 13.0, V13.0.88
// Based on NVVM 20.0.0
//

.version 9.0
.target sm_100
.address_size 64

	// .globl	_Z16heat_step_kernelPKdPdd

.visible .entry _Z16heat_step_kernelPKdPdd(
	.param .u64 .ptr .align 1 _Z16heat_step_kernelPKdPdd_param_0,
	.param .u64 .ptr .align 1 _Z16heat_step_kernelPKdPdd_param_1,
	.param .f64 _Z16heat_step_kernelPKdPdd_param_2
)
{
	.reg .pred 	%p<2>;
	.reg .b32 	%r<16>;
	.reg .b64 	%rd<12>;
	.reg .b64 	%fd<15>;

	ld.param.u64 	%rd1, [_Z16heat_step_kernelPKdPdd_param_0];
	ld.param.u64 	%rd2, [_Z16heat_step_kernelPKdPdd_param_1];
	ld.param.f64 	%fd1, [_Z16heat_step_kernelPKdPdd_param_2];
	mov.u32 	%r3, %ctaid.x;
	mov.u32 	%r4, %ntid.x;
	mov.u32 	%r5, %tid.x;
	mad.lo.s32 	%r1, %r3, %r4, %r5;
	mov.u32 	%r6, %ctaid.y;
	mov.u32 	%r7, %ntid.y;
	mov.u32 	%r8, %tid.y;
	mad.lo.s32 	%r9, %r6, %r7, %r8;
	add.s32 	%r10, %r1, -1;
	add.s32 	%r11, %r9, -1;
	max.u32 	%r12, %r10, %r11;
	setp.gt.u32 	%p1, %r12, 22;
	@%p1 bra 	$L__BB0_2;
	cvta.to.global.u64 	%rd3, %rd1;
	cvta.to.global.u64 	%rd4, %rd2;
	mad.lo.s32 	%r13, %r9, 25, %r1;
	add.s32 	%r14, %r13, -1;
	mul.wide.u32 	%rd5, %r14, 8;
	add.s64 	%rd6, %rd3, %rd5;
	ld.global.f64 	%fd2, [%rd6];
	mul.wide.u32 	%rd7, %r13, 8;
	add.s64 	%rd8, %rd3, %rd7;
	ld.global.f64 	%fd3, [%rd8];
	add.f64 	%fd4, %fd3, %fd3;
	sub.f64 	%fd5, %fd2, %fd4;
	ld.global.f64 	%fd6, [%rd8+8];
	add.f64 	%fd7, %fd6, %fd5;
	add.s32 	%r15, %r13, -25;
	mul.wide.u32 	%rd9, %r15, 8;
	add.s64 	%rd10, %rd3, %rd9;
	ld.global.f64 	%fd8, [%rd10];
	sub.f64 	%fd9, %fd8, %fd4;
	ld.global.f64 	%fd10, [%rd8+200];
	add.f64 	%fd11, %fd10, %fd9;
	mul.f64 	%fd12, %fd11, 0d4082000000000000;
	fma.rn.f64 	%fd13, %fd7, 0d4082000000000000, %fd12;
	fma.rn.f64 	%fd14, %fd1, %fd13, %fd3;
	add.s64 	%rd11, %rd4, %rd7;
	st.global.f64 	[%rd11], %fd14;
$L__BB0_2:
	ret;

}


// ===== COMPILED SASS (sm_100) =====

	.target	sm_100

	.elftype	@"ET_EXEC"


//--------------------- .note.nv.tkinfo           --------------------------
	.section	.note.nv.tkinfo,"",@"SHT_NOTE"
	.sectionflags	@"SHF_NOTE_NV_TKINFO"
	.tkinfo
        /*0018*/ 	.word	0x00000002
        /*0030*/ 	.string	""
        /*0030*/ 	.string	"ptxas"
        /*0030*/ 	.string	"Cuda compilation tools, release 13.0, V13.0.88"
        /*0030*/ 	.string	"Build cuda_13.0.r13.0/compiler.36424714_0"
        /*0030*/ 	.string	"-arch sm_100 -m 64 "



//--------------------- .note.nv.cuinfo           --------------------------
	.section	.note.nv.cuinfo,"",@"SHT_NOTE"
	.sectionflags	@"SHF_NOTE_NV_CUINFO"
        /*0018*/ 	.short	0x0002
        /*001a*/ 	.short	0x0064
        /*001c*/ 	.short	0x0082
	.zero		2


//--------------------- .nv.info                  --------------------------
	.section	.nv.info,"",@"SHT_CUDA_INFO"
	.align	4


	//----- nvinfo : EIATTR_REGCOUNT
	.align		4
        /*0000*/ 	.byte	0x04, 0x2f
        /*0002*/ 	.short	(.L_1 - .L_0)
	.align		4
.L_0:
        /*0004*/ 	.word	index@(_Z16heat_step_kernelPKdPdd)
        /*0008*/ 	.word	0x00000014


	//----- nvinfo : EIATTR_FRAME_SIZE
	.align		4
.L_1:
        /*000c*/ 	.byte	0x04, 0x11
        /*000e*/ 	.short	(.L_3 - .L_2)
	.align		4
.L_2:
        /*0010*/ 	.word	index@(_Z16heat_step_kernelPKdPdd)
        /*0014*/ 	.word	0x00000000


	//----- nvinfo : EIATTR_MIN_STACK_SIZE
	.align		4
.L_3:
        /*0018*/ 	.byte	0x04, 0x12
        /*001a*/ 	.short	(.L_5 - .L_4)
	.align		4
.L_4:
        /*001c*/ 	.word	index@(_Z16heat_step_kernelPKdPdd)
        /*0020*/ 	.word	0x00000000
.L_5:


//--------------------- .nv.compat                --------------------------
	.section	.nv.compat,"",@"SHT_CUDA_COMPAT_INFO"
	.align	4
        /*0000*/ 	.byte	0x02, 0x09, 0x00, 0x00, 0x02, 0x02, 0x01, 0x00, 0x02, 0x05, 0x05, 0x00, 0x03, 0x07, 0x01, 0x01
        /*0010*/ 	.byte	0x02, 0x03, 0x00, 0x00, 0x02, 0x06, 0x01, 0x00, 0x04, 0x0b, 0x08, 0x00, 0x01, 0x00, 0x00, 0x00
        /*0020*/ 	.byte	0x00, 0x00, 0x00, 0x00


//--------------------- .nv.info._Z16heat_step_kernelPKdPdd --------------------------
	.section	.nv.info._Z16heat_step_kernelPKdPdd,"",@"SHT_CUDA_INFO"
	.sectionflags	@""
	.align	4


	//----- nvinfo : EIATTR_CUDA_API_VERSION
	.align		4
        /*0000*/ 	.byte	0x04, 0x37
        /*0002*/ 	.short	(.L_7 - .L_6)
.L_6:
        /*0004*/ 	.word	0x00000082


	//----- nvinfo : EIATTR_KPARAM_INFO
	.align		4
.L_7:
        /*0008*/ 	.byte	0x04, 0x17
        /*000a*/ 	.short	(.L_9 - .L_8)
.L_8:
        /*000c*/ 	.word	0x00000000
        /*0010*/ 	.short	0x0002
        /*0012*/ 	.short	0x0010
        /*0014*/ 	.byte	0x00, 0xf0, 0x21, 0x00


	//----- nvinfo : EIATTR_KPARAM_INFO
	.align		4
.L_9:
        /*0018*/ 	.byte	0x04, 0x17
        /*001a*/ 	.short	(.L_11 - .L_10)
.L_10:
        /*001c*/ 	.word	0x00000000
        /*0020*/ 	.short	0x0001
        /*0022*/ 	.short	0x0008
        /*0024*/ 	.byte	0x00, 0xf5, 0x21, 0x00


	//----- nvinfo : EIATTR_KPARAM_INFO
	.align		4
.L_11:
        /*0028*/ 	.byte	0x04, 0x17
        /*002a*/ 	.short	(.L_13 - .L_12)
.L_12:
        /*002c*/ 	.word	0x00000000
        /*0030*/ 	.short	0x0000
        /*0032*/ 	.short	0x0000
        /*0034*/ 	.byte	0x00, 0xf5, 0x21, 0x00


	//----- nvinfo : EIATTR_SPARSE_MMA_MASK
	.align		4
.L_13:
        /*0038*/ 	.byte	0x03, 0x50
        /*003a*/ 	.short	0x0000


	//----- nvinfo : EIATTR_MAXREG_COUNT
	.align		4
        /*003c*/ 	.byte	0x03, 0x1b
        /*003e*/ 	.short	0x00ff


	//----- nvinfo : EIATTR_MERCURY_ISA_VERSION
	.align		4
        /*0040*/ 	.byte	0x03, 0x5f
        /*0042*/ 	.short	0x0101


	//----- nvinfo : EIATTR_VRC_CTA_INIT_COUNT
	.align		4
        /*0044*/ 	.byte	0x02, 0x4a
	.zero		1
	.zero		1


	//----- nvinfo : EIATTR_EXIT_INSTR_OFFSETS
	.align		4
        /*0048*/ 	.byte	0x04, 0x1c
        /*004a*/ 	.short	(.L_15 - .L_14)


	//   ....[0]....
.L_14:
        /*004c*/ 	.word	0x000000c0


	//   ....[1]....
        /*0050*/ 	.word	0x00000260


	//----- nvinfo : EIATTR_CBANK_PARAM_SIZE
	.align		4
.L_15:
        /*0054*/ 	.byte	0x03, 0x19
        /*0056*/ 	.short	0x0018


	//----- nvinfo : EIATTR_PARAM_CBANK
	.align		4
        /*0058*/ 	.byte	0x04, 0x0a
        /*005a*/ 	.short	(.L_17 - .L_16)
	.align		4
.L_16:
        /*005c*/ 	.word	index@(.nv.constant0._Z16heat_step_kernelPKdPdd)
        /*0060*/ 	.short	0x0380
        /*0062*/ 	.short	0x0018


	//----- nvinfo : EIATTR_SW_WAR
	.align		4
.L_17:
        /*0064*/ 	.byte	0x04, 0x36
        /*0066*/ 	.short	(.L_19 - .L_18)
.L_18:
        /*0068*/ 	.word	0x00000008
.L_19:


//--------------------- .nv.callgraph             --------------------------
	.section	.nv.callgraph,"",@"SHT_CUDA_CALLGRAPH"
	.align	4
	.sectionentsize	8
	.align		4
        /*0000*/ 	.word	0x00000000
	.align		4
        /*0004*/ 	.word	0xffffffff
	.align		4
        /*0008*/ 	.word	0x00000000
	.align		4
        /*000c*/ 	.word	0xfffffffe
	.align		4
        /*0010*/ 	.word	0x00000000
	.align		4
        /*0014*/ 	.word	0xfffffffd
	.align		4
        /*0018*/ 	.word	0x00000000
	.align		4
        /*001c*/ 	.word	0xfffffffc


//--------------------- .text._Z16heat_step_kernelPKdPdd --------------------------
	.section	.text._Z16heat_step_kernelPKdPdd,"ax",@progbits
	.align	128
        .global         _Z16heat_step_kernelPKdPdd
        .type           _Z16heat_step_kernelPKdPdd,@function
        .size           _Z16heat_step_kernelPKdPdd,(.L_x_1 - _Z16heat_step_kernelPKdPdd)
        .other          _Z16heat_step_kernelPKdPdd,@"STO_CUDA_ENTRY STV_DEFAULT"
_Z16heat_step_kernelPKdPdd:
.text._Z16heat_step_kernelPKdPdd:
[----:B------:R-:W-:Y:S01]  /*0000*/  LDC R1, c[0x0][0x37c] ;  /* 0x0000df00ff017b82 */ /* 0x000fe20000000800 */
[----:B------:R-:W0:Y:S07]  /*0010*/  S2R R2, SR_TID.Y ;  /* 0x0000000000027919 */ /* 0x000e2e0000002200 */
[----:B------:R-:W1:Y:S01]  /*0020*/  LDC R0, c[0x0][0x360] ;  /* 0x0000d800ff007b82 */ /* 0x000e620000000800 */
[----:B------:R-:W1:Y:S07]  /*0030*/  S2R R5, SR_TID.X ;  /* 0x0000000000057919 */ /* 0x000e6e0000002100 */
[----:B------:R-:W0:Y:S08]  /*0040*/  S2UR UR5, SR_CTAID.Y ;  /* 0x00000000000579c3 */ /* 0x000e300000002600 */
[----:B------:R-:W0:Y:S08]  /*0050*/  LDC R3, c[0x0][0x364] ;  /* 0x0000d900ff037b82 */ /* 0x000e300000000800 */
[----:B------:R-:W1:Y:S01]  /*0060*/  S2UR UR4, SR_CTAID.X ;  /* 0x00000000000479c3 */ /* 0x000e620000002500 */
[----:B0-----:R-:W-:-:S02]  /*0070*/  IMAD R3, R3, UR5, R2 ;  /* 0x0000000503037c24 */ /* 0x001fc4000f8e0202 */
[----:B-1----:R-:W-:-:S03]  /*0080*/  IMAD R0, R0, UR4, R5 ;  /* 0x0000000400007c24 */ /* 0x002fc6000f8e0205 */
[----:B------:R-:W-:-:S04]  /*0090*/  IADD3 R5, PT, PT, R3, -0x1, RZ ;  /* 0xffffffff03057810 */ /* 0x000fc80007ffe0ff */
[----:B------:R-:W-:-:S04]  /*00a0*/  VIADDMNMX.U32 R5, R0, 0xffffffff, R5, !PT ;  /* 0xffffffff00057846 */ /* 0x000fc80007800005 */
[----:B------:R-:W-:-:S13]  /*00b0*/  ISETP.GT.U32.AND P0, PT, R5, 0x16, PT ;  /* 0x000000160500780c */ /* 0x000fda0003f04070 */
[----:B------:R-:W-:Y:S05]  /*00c0*/  @P0 EXIT ;  /* 0x000000000000094d */ /* 0x000fea0003800000 */
[----:B------:R-:W0:Y:S01]  /*00d0*/  LDC.64 R4, c[0x0][0x380] ;  /* 0x0000e000ff047b82 */ /* 0x000e220000000a00 */
[----:B------:R-:W1:Y:S01]  /*00e0*/  LDCU.64 UR4, c[0x0][0x358] ;  /* 0x00006b00ff0477ac */ /* 0x000e620008000a00 */
[----:B------:R-:W-:Y:S01]  /*00f0*/  IMAD R0, R3, 0x19, R0 ;  /* 0x0000001903007824 */ /* 0x000fe200078e0200 */
[----:B------:R-:W2:Y:S04]  /*0100*/  LDCU.64 UR6, c[0x0][0x390] ;  /* 0x00007200ff0677ac */ /* 0x000ea80008000a00 */
[C---:B------:R-:W-:Y:S02]  /*0110*/  IADD3 R13, PT, PT, R0.reuse, -0x19, RZ ;  /* 0xffffffe7000d7810 */ /* 0x040fe40007ffe0ff */
[C---:B------:R-:W-:Y:S01]  /*0120*/  IADD3 R9, PT, PT, R0.reuse, -0x1, RZ ;  /* 0xffffffff00097810 */ /* 0x040fe20007ffe0ff */
[----:B0-----:R-:W-:-:S05]  /*0130*/  IMAD.WIDE.U32 R6, R0, 0x8, R4 ;  /* 0x0000000800067825 */ /* 0x001fca00078e0004 */
[----:B-1----:R-:W3:Y:S01]  /*0140*/  LDG.E.64 R2, desc[UR4][R6.64] ;  /* 0x0000000406027981 */ /* 0x002ee2000c1e1b00 */
[----:B------:R-:W-:-:S03]  /*0150*/  IMAD.WIDE.U32 R12, R13, 0x8, R4 ;  /* 0x000000080d0c7825 */ /* 0x000fc600078e0004 */
[----:B------:R-:W4:Y:S01]  /*0160*/  LDG.E.64 R16, desc[UR4][R6.64+0xc8] ;  /* 0x0000c80406107981 */ /* 0x000f22000c1e1b00 */
[----:B------:R-:W-:-:S03]  /*0170*/  IMAD.WIDE.U32 R4, R9, 0x8, R4 ;  /* 0x0000000809047825 */ /* 0x000fc600078e0004 */
[----:B------:R-:W5:Y:S04]  /*0180*/  LDG.E.64 R12, desc[UR4][R12.64] ;  /* 0x000000040c0c7981 */ /* 0x000f68000c1e1b00 */
[----:B------:R-:W2:Y:S04]  /*0190*/  LDG.E.64 R4, desc[UR4][R4.64] ;  /* 0x0000000404047981 */ /* 0x000ea8000c1e1b00 */
[----:B------:R-:W4:Y:S01]  /*01a0*/  LDG.E.64 R10, desc[UR4][R6.64+0x8] ;  /* 0x00000804060a7981 */ /* 0x000f22000c1e1b00 */
[----:B---3--:R-:W-:-:S08]  /*01b0*/  DADD R8, R2, R2 ;  /* 0x0000000002087229 */ /* 0x008fd00000000002 */
[----:B-----5:R-:W-:Y:S02]  /*01c0*/  DADD R14, -R8, R12 ;  /* 0x00000000080e7229 */ /* 0x020fe4000000010c */
[----:B--2---:R-:W-:-:S06]  /*01d0*/  DADD R8, R4, -R8 ;  /* 0x0000000004087229 */ /* 0x004fcc0000000808 */
[----:B----4-:R-:W-:Y:S01]  /*01e0*/  DADD R14, R14, R16 ;  /* 0x000000000e0e7229 */ /* 0x010fe20000000010 */
[----:B------:R-:W0:Y:S01]  /*01f0*/  LDC.64 R16, c[0x0][0x388] ;  /* 0x0000e200ff107b82 */ /* 0x000e220000000a00 */
[----:B------:R-:W-:-:S06]  /*0200*/  DADD R8, R8, R10 ;  /* 0x0000000008087229 */ /* 0x000fcc000000000a */
[----:B------:R-:W-:-:S08]  /*0210*/  DMUL R14, R14, 576 ;  /* 0x408200000e0e7828 */ /* 0x000fd00000000000 */
[----:B------:R-:W-:-:S08]  /*0220*/  DFMA R8, R8, 576, R14 ;  /* 0x408200000808782b */ /* 0x000fd0000000000e */
[----:B------:R-:W-:Y:S01]  /*0230*/  DFMA R8, R8, UR6, R2 ;  /* 0x0000000608087c2b */ /* 0x000fe20008000002 */
[----:B0-----:R-:W-:-:S06]  /*0240*/  IMAD.WIDE.U32 R2, R0, 0x8, R16 ;  /* 0x0000000800027825 */ /* 0x001fcc00078e0010 */
[----:B------:R-:W-:Y:S01]  /*0250*/  STG.E.64 desc[UR4][R2.64], R8 ;  /* 0x0000000802007986 */ /* 0x000fe2000c101b04 */
[----:B------:R-:W-:Y:S05]  /*0260*/  EXIT ;  /* 0x000000000000794d */ /* 0x000fea0003800000 */
.L_x_0:
[----:B------:R-:W-:-:S00]  /*0270*/  BRA `(.L_x_0) ;  /* 0xfffffffc00fc7947 */ /* 0x000fc0000383ffff */
[----:B------:R-:W-:-:S00]  /*0280*/  NOP ;  /* 0x0000000000007918 */ /* 0x000fc00000000000 */
[----:B------:R-:W-:-:S00]  /*0290*/  NOP ;  /* 0x0000000000007918 */ /* 0x000fc00000000000 */
[----:B------:R-:W-:-:S00]  /*02a0*/  NOP ;  /* 0x0000000000007918 */ /* 0x000fc00000000000 */
[----:B------:R-:W-:-:S00]  /*02b0*/  NOP ;  /* 0x0000000000007918 */ /* 0x000fc00000000000 */
[----:B------:R-:W-:-:S00]  /*02c0*/  NOP ;  /* 0x0000000000007918 */ /* 0x000fc00000000000 */
[----:B------:R-:W-:-:S00]  /*02d0*/  NOP ;  /* 0x0000000000007918 */ /* 0x000fc00000000000 */
[----:B------:R-:W-:-:S00]  /*02e0*/  NOP ;  /* 0x0000000000007918 */ /* 0x000fc00000000000 */
[----:B------:R-:W-:-:S00]  /*02f0*/  NOP ;  /* 0x0000000000007918 */ /* 0x000fc00000000000 */
.L_x_1:


//--------------------- .nv.shared.reserved.0     --------------------------
	.section	.nv.shared.reserved.0,"aw",@nobits
	.weak		__nv_reservedSMEM_offset_0_alias
	.size		__nv_reservedSMEM_offset_0_alias, 0, 64
	.other		__nv_reservedSMEM_offset_0_alias,@"STO_CUDA_RESERVED_SHARED STV_DEFAULT"
__nv_reservedSMEM_offset_0_alias:
	.zero		0
	.zero		64


//--------------------- .nv.constant0._Z16heat_step_kernelPKdPdd --------------------------
	.section	.nv.constant0._Z16heat_step_kernelPKdPdd,"a",@progbits
	.sectionflags	@""
	.align	4
.nv.constant0._Z16heat_step_kernelPKdPdd:
	.zero		920


//--------------------- SYMBOLS --------------------------

	.type		.nv.reservedSmem.offset0,@object
	.size		.nv.reservedSmem.offset0,0x4
